	.headerflags	@"EF_CUDA_TEXMODE_UNIFIED EF_CUDA_64BIT_ADDRESS EF_CUDA_ACCELERATORS EF_CUDA_SM90 EF_CUDA_VIRTUAL_SM(EF_CUDA_SM90)"
	.elftype	@"ET_EXEC"


//--------------------- .nv.info                  --------------------------
	.section	.nv.info,"",@"SHT_CUDA_INFO"
	.align	4


	//----- nvinfo : EIATTR_REGCOUNT
	.align		4
        /*0000*/ 	.byte	0x04, 0x2f
        /*0002*/ 	.short	(.L_1 - .L_0)
	.align		4
.L_0:
        /*0004*/ 	.word	index@(triton_poi_fused_clone_23)
        /*0008*/ 	.word	0x0000000a


	//----- nvinfo : EIATTR_MIN_STACK_SIZE
	.align		4
.L_1:
        /*000c*/ 	.byte	0x04, 0x12
        /*000e*/ 	.short	(.L_3 - .L_2)
	.align		4
.L_2:
        /*0010*/ 	.word	index@(triton_poi_fused_clone_23)
        /*0014*/ 	.word	0x00000000


	//----- nvinfo : EIATTR_FRAME_SIZE
	.align		4
.L_3:
        /*0018*/ 	.byte	0x04, 0x11
        /*001a*/ 	.short	(.L_5 - .L_4)
	.align		4
.L_4:
        /*001c*/ 	.word	index@(triton_poi_fused_clone_23)
        /*0020*/ 	.word	0x00000000


	//----- nvinfo : EIATTR_MIN_STACK_SIZE
	.align		4
.L_5:
        /*0024*/ 	.byte	0x04, 0x12
        /*0026*/ 	.short	(.L_7 - .L_6)
	.align		4
.L_6:
        /*0028*/ 	.word	index@(triton_poi_fused_clone_23)
        /*002c*/ 	.word	0x00000000
.L_7:


//--------------------- .nv.info.triton_poi_fused_clone_23 --------------------------
	.section	.nv.info.triton_poi_fused_clone_23,"",@"SHT_CUDA_INFO"
	.sectionflags	@""
	.align	4


	//----- nvinfo : EIATTR_CUDA_API_VERSION
	.align		4
        /*0000*/ 	.byte	0x04, 0x37
        /*0002*/ 	.short	(.L_9 - .L_8)
.L_8:
        /*0004*/ 	.word	0x0000007c


	//----- nvinfo : EIATTR_KPARAM_INFO
	.align		4
.L_9:
        /*0008*/ 	.byte	0x04, 0x17
        /*000a*/ 	.short	(.L_11 - .L_10)
.L_10:
        /*000c*/ 	.word	0x00000000
        /*0010*/ 	.short	0x0002
        /*0012*/ 	.short	0x0010
        /*0014*/ 	.byte	0x00, 0xf0, 0x11, 0x00


	//----- nvinfo : EIATTR_KPARAM_INFO
	.align		4
.L_11:
        /*0018*/ 	.byte	0x04, 0x17
        /*001a*/ 	.short	(.L_13 - .L_12)
.L_12:
        /*001c*/ 	.word	0x00000000
        /*0020*/ 	.short	0x0001
        /*0022*/ 	.short	0x0008
        /*0024*/ 	.byte	0x00, 0xf4, 0x21, 0x00


	//----- nvinfo : EIATTR_KPARAM_INFO
	.align		4
.L_13:
        /*0028*/ 	.byte	0x04, 0x17
        /*002a*/ 	.short	(.L_15 - .L_14)
.L_14:
        /*002c*/ 	.word	0x00000000
        /*0030*/ 	.short	0x0000
        /*0032*/ 	.short	0x0000
        /*0034*/ 	.byte	0x00, 0xf4, 0x21, 0x00


	//----- nvinfo : EIATTR_SPARSE_MMA_MASK
	.align		4
.L_15:
        /*0038*/ 	.byte	0x03, 0x50
        /*003a*/ 	.short	0x0000


	//----- nvinfo : EIATTR_MAXREG_COUNT
	.align		4
        /*003c*/ 	.byte	0x03, 0x1b
        /*003e*/ 	.short	0x00ff


	//----- nvinfo : EIATTR_EXIT_INSTR_OFFSETS
	.align		4
        /*0040*/ 	.byte	0x04, 0x1c
        /*0042*/ 	.short	(.L_17 - .L_16)


	//   ....[0]....
.L_16:
        /*0044*/ 	.word	0x000000d0


	//----- nvinfo : EIATTR_REQNTID
	.align		4
.L_17:
        /*0048*/ 	.byte	0x04, 0x10
        /*004a*/ 	.short	(.L_19 - .L_18)
.L_18:
        /*004c*/ 	.word	0x00000080
        /*0050*/ 	.word	0x00000001
        /*0054*/ 	.word	0x00000001


	//----- nvinfo : EIATTR_CBANK_PARAM_SIZE
	.align		4
.L_19:
        /*0058*/ 	.byte	0x03, 0x19
        /*005a*/ 	.short	0x0014


	//----- nvinfo : EIATTR_PARAM_CBANK
	.align		4
        /*005c*/ 	.byte	0x04, 0x0a
        /*005e*/ 	.short	(.L_21 - .L_20)
	.align		4
.L_20:
        /*0060*/ 	.word	index@(.nv.constant0.triton_poi_fused_clone_23)
        /*0064*/ 	.short	0x0210
        /*0066*/ 	.short	0x0014


	//----- nvinfo : EIATTR_SW_WAR
	.align		4
.L_21:
        /*0068*/ 	.byte	0x04, 0x36
        /*006a*/ 	.short	(.L_23 - .L_22)
.L_22:
        /*006c*/ 	.word	0x00000008
.L_23:


//--------------------- .nv.callgraph             --------------------------
	.section	.nv.callgraph,"",@"SHT_CUDA_CALLGRAPH"
	.align	4
	.sectionentsize	8
	.align		4
        /*0000*/ 	.word	0x00000000
	.align		4
        /*0004*/ 	.word	0xffffffff
	.align		4
        /*0008*/ 	.word	0x00000000
	.align		4
        /*000c*/ 	.word	0xfffffffe
	.align		4
        /*0010*/ 	.word	0x00000000
	.align		4
        /*0014*/ 	.word	0xfffffffd
	.align		4
        /*0018*/ 	.word	0x00000000
	.align		4
        /*001c*/ 	.word	0xfffffffc


//--------------------- .text.triton_poi_fused_clone_23 --------------------------
	.section	.text.triton_poi_fused_clone_23,"ax",@progbits
	.align	128
        .global         triton_poi_fused_clone_23
        .type           triton_poi_fused_clone_23,@function
        .size           triton_poi_fused_clone_23,(.L_x_1 - triton_poi_fused_clone_23)
        .other          triton_poi_fused_clone_23,@"STO_CUDA_ENTRY STV_DEFAULT"
triton_poi_fused_clone_23:
.text.triton_poi_fused_clone_23:
[----:B------:R-:W-:Y:S01]  /*0000*/  LDC R1, c[0x0][0x28] ;  /* 0x00000a00ff017b82 */ /* 0x000fe20000000800 */
[----:B------:R-:W1:Y:S07]  /*0010*/  S2R R0, SR_TID.X ;  /* 0x0000000000007919 */ /* 0x000e6e0000002100 */
[----:B------:R-:W2:Y:S01]  /*0020*/  LDC.64 R2, c[0x0][0x210] ;  /* 0x00008400ff027b82 */ /* 0x000ea20000000a00 */
[----:B------:R-:W-:Y:S01]  /*0030*/  ULDC.64 UR4, c[0x0][0x208] ;  /* 0x0000820000047ab9 */ /* 0x000fe20000000a00 */
[----:B------:R-:W3:Y:S01]  /*0040*/  S2R R7, SR_CTAID.X ;  /* 0x0000000000077919 */ /* 0x000ee20000002500 */
[----:B-1----:R-:W-:-:S04]  /*0050*/  LOP3.LUT R0, R0, 0x7f, RZ, 0xc0, !PT ;  /* 0x0000007f00007812 */ /* 0x002fc800078ec0ff */
[----:B---3--:R-:W-:-:S04]  /*0060*/  LEA R7, R7, R0, 0x7 ;  /* 0x0000000007077211 */ /* 0x008fc800078e38ff */
[----:B------:R-:W-:-:S05]  /*0070*/  SHF.L.U32 R5, R7, 0x2, RZ ;  /* 0x0000000207057819 */ /* 0x000fca00000006ff */
[----:B--2---:R-:W-:Y:S02]  /*0080*/  IMAD.WIDE R2, R5, 0x4, R2 ;  /* 0x0000000405027825 */ /* 0x004fe400078e0202 */
[----:B------:R-:W1:Y:S04]  /*0090*/  LDC.64 R4, c[0x0][0x218] ;  /* 0x00008600ff047b82 */ /* 0x000e680000000a00 */
[----:B------:R-:W2:Y:S01]  /*00a0*/  LDG.E.EL R3, desc[UR4][R2.64] ;  /* 0x0000000402037981 */ /* 0x000ea2000c2e1900 */
[----:B-1----:R-:W-:-:S05]  /*00b0*/  IMAD.WIDE R4, R7, 0x4, R4 ;  /* 0x0000000407047825 */ /* 0x002fca00078e0204 */
[----:B--2---:R-:W-:Y:S01]  /*00c0*/  STG.E desc[UR4][R4.64], R3 ;  /* 0x0000000304007986 */ /* 0x004fe2000c101904 */
[----:B------:R-:W-:Y:S05]  /*00d0*/  EXIT ;  /* 0x000000000000794d */ /* 0x000fea0003800000 */
.L_x_0:
[----:B------:R-:W-:-:S00]  /*00e0*/  BRA `(.L_x_0) ;  /* 0xfffffffc00fc7947 */ /* 0x000fc0000383ffff */
[----:B------:R-:W-:-:S00]  /*00f0*/  NOP ;  /* 0x0000000000007918 */ /* 0x000fc00000000000 */
        /* <DEDUP_REMOVED lines=8> */
.L_x_1:


//--------------------- .nv.constant0.triton_poi_fused_clone_23 --------------------------
	.section	.nv.constant0.triton_poi_fused_clone_23,"a",@progbits
	.sectionflags	@""
	.align	4
.nv.constant0.triton_poi_fused_clone_23:
	.zero		548
